//
// Generated by NVIDIA NVVM Compiler
//
// Compiler Build ID: CL-36424714
// Cuda compilation tools, release 13.0, V13.0.88
// Based on NVVM 20.0.0
//

.version 9.0
.target sm_100
.address_size 64

	// .globl	_Z6MatAddPfS_S_

.visible .entry _Z6MatAddPfS_S_(
	.param .u64 .ptr .align 1 _Z6MatAddPfS_S__param_0,
	.param .u64 .ptr .align 1 _Z6MatAddPfS_S__param_1,
	.param .u64 .ptr .align 1 _Z6MatAddPfS_S__param_2
)
{
	.reg .pred 	%p<4>;
	.reg .b32 	%r<11>;
	.reg .b32 	%f<4>;
	.reg .b64 	%rd<11>;

	ld.param.u64 	%rd1, [_Z6MatAddPfS_S__param_0];
	ld.param.u64 	%rd2, [_Z6MatAddPfS_S__param_1];
	ld.param.u64 	%rd3, [_Z6MatAddPfS_S__param_2];
	mov.u32 	%r2, %ctaid.x;
	mov.u32 	%r3, %ntid.x;
	mov.u32 	%r4, %tid.x;
	mad.lo.s32 	%r5, %r2, %r3, %r4;
	mov.u32 	%r6, %ctaid.y;
	mov.u32 	%r7, %ntid.y;
	mov.u32 	%r8, %tid.y;
	mad.lo.s32 	%r9, %r6, %r7, %r8;
	mad.lo.s32 	%r1, %r9, 5000, %r5;
	setp.gt.s32 	%p1, %r5, 4999;
	setp.gt.u32 	%p2, %r9, 4999;
	or.pred  	%p3, %p1, %p2;
	@%p3 bra 	$L__BB0_2;
	cvta.to.global.u64 	%rd4, %rd1;
	cvta.to.global.u64 	%rd5, %rd2;
	cvta.to.global.u64 	%rd6, %rd3;
	mul.wide.s32 	%rd7, %r1, 4;
	add.s64 	%rd8, %rd4, %rd7;
	ld.global.f32 	%f1, [%rd8];
	add.s64 	%rd9, %rd5, %rd7;
	ld.global.f32 	%f2, [%rd9];
	add.f32 	%f3, %f1, %f2;
	add.s64 	%rd10, %rd6, %rd7;
	st.global.f32 	[%rd10], %f3;
$L__BB0_2:
	ret;

}
	// .globl	_Z9MatAddRowPfS_S_
.visible .entry _Z9MatAddRowPfS_S_(
	.param .u64 .ptr .align 1 _Z9MatAddRowPfS_S__param_0,
	.param .u64 .ptr .align 1 _Z9MatAddRowPfS_S__param_1,
	.param .u64 .ptr .align 1 _Z9MatAddRowPfS_S__param_2
)
{
	.reg .pred 	%p<10>;
	.reg .b32 	%r<12>;
	.reg .b32 	%f<25>;
	.reg .b64 	%rd<14>;

	ld.param.u64 	%rd7, [_Z9MatAddRowPfS_S__param_0];
	ld.param.u64 	%rd8, [_Z9MatAddRowPfS_S__param_1];
	ld.param.u64 	%rd9, [_Z9MatAddRowPfS_S__param_2];
	cvta.to.global.u64 	%rd10, %rd9;
	cvta.to.global.u64 	%rd11, %rd8;
	cvta.to.global.u64 	%rd12, %rd7;
	mov.u32 	%r7, %ctaid.x;
	mov.u32 	%r8, %ntid.x;
	mov.u32 	%r9, %tid.x;
	mad.lo.s32 	%r1, %r7, %r8, %r9;
	add.s64 	%rd1, %rd12, 80000;
	add.s64 	%rd2, %rd11, 80000;
	add.s64 	%rd3, %rd10, 80000;
	mov.b32 	%r11, 0;
	mov.u32 	%r10, %r1;
$L__BB1_1:
	setp.gt.s32 	%p1, %r1, 4999;
	mul.wide.s32 	%rd13, %r10, 4;
	add.s64 	%rd4, %rd1, %rd13;
	add.s64 	%rd5, %rd2, %rd13;
	add.s64 	%rd6, %rd3, %rd13;
	@%p1 bra 	$L__BB1_3;
	ld.global.f32 	%f1, [%rd4+-80000];
	ld.global.f32 	%f2, [%rd5+-80000];
	add.f32 	%f3, %f1, %f2;
	st.global.f32 	[%rd6+-80000], %f3;
$L__BB1_3:
	setp.gt.s32 	%p2, %r1, 4999;
	@%p2 bra 	$L__BB1_5;
	ld.global.f32 	%f4, [%rd4+-60000];
	ld.global.f32 	%f5, [%rd5+-60000];
	add.f32 	%f6, %f4, %f5;
	st.global.f32 	[%rd6+-60000], %f6;
$L__BB1_5:
	setp.gt.s32 	%p3, %r1, 4999;
	@%p3 bra 	$L__BB1_7;
	ld.global.f32 	%f7, [%rd4+-40000];
	ld.global.f32 	%f8, [%rd5+-40000];
	add.f32 	%f9, %f7, %f8;
	st.global.f32 	[%rd6+-40000], %f9;
$L__BB1_7:
	setp.gt.s32 	%p4, %r1, 4999;
	@%p4 bra 	$L__BB1_9;
	ld.global.f32 	%f10, [%rd4+-20000];
	ld.global.f32 	%f11, [%rd5+-20000];
	add.f32 	%f12, %f10, %f11;
	st.global.f32 	[%rd6+-20000], %f12;
$L__BB1_9:
	setp.gt.s32 	%p5, %r1, 4999;
	@%p5 bra 	$L__BB1_11;
	ld.global.f32 	%f13, [%rd4];
	ld.global.f32 	%f14, [%rd5];
	add.f32 	%f15, %f13, %f14;
	st.global.f32 	[%rd6], %f15;
$L__BB1_11:
	setp.gt.s32 	%p6, %r1, 4999;
	@%p6 bra 	$L__BB1_13;
	ld.global.f32 	%f16, [%rd4+20000];
	ld.global.f32 	%f17, [%rd5+20000];
	add.f32 	%f18, %f16, %f17;
	st.global.f32 	[%rd6+20000], %f18;
$L__BB1_13:
	setp.gt.s32 	%p7, %r1, 4999;
	@%p7 bra 	$L__BB1_15;
	ld.global.f32 	%f19, [%rd4+40000];
	ld.global.f32 	%f20, [%rd5+40000];
	add.f32 	%f21, %f19, %f20;
	st.global.f32 	[%rd6+40000], %f21;
$L__BB1_15:
	setp.gt.s32 	%p8, %r1, 4999;
	@%p8 bra 	$L__BB1_17;
	ld.global.f32 	%f22, [%rd4+60000];
	ld.global.f32 	%f23, [%rd5+60000];
	add.f32 	%f24, %f22, %f23;
	st.global.f32 	[%rd6+60000], %f24;
$L__BB1_17:
	add.s32 	%r11, %r11, 8;
	add.s32 	%r10, %r10, 40000;
	setp.ne.s32 	%p9, %r11, 5000;
	@%p9 bra 	$L__BB1_1;
	ret;

}
	// .globl	_Z9MatAddColPfS_S_
.visible .entry _Z9MatAddColPfS_S_(
	.param .u64 .ptr .align 1 _Z9MatAddColPfS_S__param_0,
	.param .u64 .ptr .align 1 _Z9MatAddColPfS_S__param_1,
	.param .u64 .ptr .align 1 _Z9MatAddColPfS_S__param_2
)
{
	.reg .pred 	%p<10>;
	.reg .b32 	%r<13>;
	.reg .b32 	%f<25>;
	.reg .b64 	%rd<15>;

	ld.param.u64 	%rd7, [_Z9MatAddColPfS_S__param_0];
	ld.param.u64 	%rd8, [_Z9MatAddColPfS_S__param_1];
	ld.param.u64 	%rd9, [_Z9MatAddColPfS_S__param_2];
	cvta.to.global.u64 	%rd1, %rd9;
	cvta.to.global.u64 	%rd2, %rd8;
	cvta.to.global.u64 	%rd3, %rd7;
	mov.u32 	%r8, %ctaid.y;
	mov.u32 	%r9, %ntid.y;
	mov.u32 	%r10, %tid.y;
	mad.lo.s32 	%r1, %r8, %r9, %r10;
	mul.lo.s32 	%r11, %r1, 5000;
	mov.b32 	%r12, 0;
$L__BB2_1:
	setp.gt.u32 	%p1, %r1, 4999;
	@%p1 bra 	$L__BB2_3;
	mul.wide.u32 	%rd10, %r11, 4;
	add.s64 	%rd11, %rd3, %rd10;
	ld.global.f32 	%f1, [%rd11];
	add.s64 	%rd12, %rd2, %rd10;
	ld.global.f32 	%f2, [%rd12];
	add.f32 	%f3, %f1, %f2;
	add.s64 	%rd13, %rd1, %rd10;
	st.global.f32 	[%rd13], %f3;
$L__BB2_3:
	setp.gt.u32 	%p2, %r1, 4999;
	mul.wide.u32 	%rd14, %r11, 4;
	add.s64 	%rd4, %rd1, %rd14;
	add.s64 	%rd5, %rd2, %rd14;
	add.s64 	%rd6, %rd3, %rd14;
	@%p2 bra 	$L__BB2_5;
	ld.global.f32 	%f4, [%rd6+4];
	ld.global.f32 	%f5, [%rd5+4];
	add.f32 	%f6, %f4, %f5;
	st.global.f32 	[%rd4+4], %f6;
$L__BB2_5:
	setp.gt.u32 	%p3, %r1, 4999;
	@%p3 bra 	$L__BB2_7;
	ld.global.f32 	%f7, [%rd6+8];
	ld.global.f32 	%f8, [%rd5+8];
	add.f32 	%f9, %f7, %f8;
	st.global.f32 	[%rd4+8], %f9;
$L__BB2_7:
	setp.gt.u32 	%p4, %r1, 4999;
	@%p4 bra 	$L__BB2_9;
	ld.global.f32 	%f10, [%rd6+12];
	ld.global.f32 	%f11, [%rd5+12];
	add.f32 	%f12, %f10, %f11;
	st.global.f32 	[%rd4+12], %f12;
$L__BB2_9:
	setp.gt.u32 	%p5, %r1, 4999;
	@%p5 bra 	$L__BB2_11;
	ld.global.f32 	%f13, [%rd6+16];
	ld.global.f32 	%f14, [%rd5+16];
	add.f32 	%f15, %f13, %f14;
	st.global.f32 	[%rd4+16], %f15;
$L__BB2_11:
	setp.gt.u32 	%p6, %r1, 4999;
	@%p6 bra 	$L__BB2_13;
	ld.global.f32 	%f16, [%rd6+20];
	ld.global.f32 	%f17, [%rd5+20];
	add.f32 	%f18, %f16, %f17;
	st.global.f32 	[%rd4+20], %f18;
$L__BB2_13:
	setp.gt.u32 	%p7, %r1, 4999;
	@%p7 bra 	$L__BB2_15;
	ld.global.f32 	%f19, [%rd6+24];
	ld.global.f32 	%f20, [%rd5+24];
	add.f32 	%f21, %f19, %f20;
	st.global.f32 	[%rd4+24], %f21;
$L__BB2_15:
	setp.gt.u32 	%p8, %r1, 4999;
	@%p8 bra 	$L__BB2_17;
	ld.global.f32 	%f22, [%rd6+28];
	ld.global.f32 	%f23, [%rd5+28];
	add.f32 	%f24, %f22, %f23;
	st.global.f32 	[%rd4+28], %f24;
$L__BB2_17:
	add.s32 	%r12, %r12, 8;
	add.s32 	%r11, %r11, 8;
	setp.ne.s32 	%p9, %r12, 5000;
	@%p9 bra 	$L__BB2_1;
	ret;

}


// ===== COMPILED SASS (sm_100) =====

	.target	sm_100

	.elftype	@"ET_EXEC"


//--------------------- .note.nv.tkinfo           --------------------------
	.section	.note.nv.tkinfo,"",@"SHT_NOTE"
	.sectionflags	@"SHF_NOTE_NV_TKINFO"
	.tkinfo
        /*0018*/ 	.word	0x00000002
        /*0030*/ 	.string	""
        /*0030*/ 	.string	"ptxas"
        /*0030*/ 	.string	"Cuda compilation tools, release 13.0, V13.0.88"
        /*0030*/ 	.string	"Build cuda_13.0.r13.0/compiler.36424714_0"
        /*0030*/ 	.string	"-arch sm_100 -m 64 "



//--------------------- .note.nv.cuinfo           --------------------------
	.section	.note.nv.cuinfo,"",@"SHT_NOTE"
	.sectionflags	@"SHF_NOTE_NV_CUINFO"
        /*0018*/ 	.short	0x0002
        /*001a*/ 	.short	0x0064
        /*001c*/ 	.short	0x0082
	.zero		2


//--------------------- .nv.info                  --------------------------
	.section	.nv.info,"",@"SHT_CUDA_INFO"
	.align	4


	//----- nvinfo : EIATTR_REGCOUNT
	.align		4
        /*0000*/ 	.byte	0x04, 0x2f
        /*0002*/ 	.short	(.L_1 - .L_0)
	.align		4
.L_0:
        /*0004*/ 	.word	index@(_Z6MatAddPfS_S_)
        /*0008*/ 	.word	0x0000000c


	//----- nvinfo : EIATTR_FRAME_SIZE
	.align		4
.L_1:
        /*000c*/ 	.byte	0x04, 0x11
        /*000e*/ 	.short	(.L_3 - .L_2)
	.align		4
.L_2:
        /*0010*/ 	.word	index@(_Z6MatAddPfS_S_)
        /*0014*/ 	.word	0x00000000


	//----- nvinfo : EIATTR_REGCOUNT
	.align		4
.L_3:
        /*0018*/ 	.byte	0x04, 0x2f
        /*001a*/ 	.short	(.L_5 - .L_4)
	.align		4
.L_4:
        /*001c*/ 	.word	index@(_Z9MatAddRowPfS_S_)
        /*0020*/ 	.word	0x0000000d


	//----- nvinfo : EIATTR_FRAME_SIZE
	.align		4
.L_5:
        /*0024*/ 	.byte	0x04, 0x11
        /*0026*/ 	.short	(.L_7 - .L_6)
	.align		4
.L_6:
        /*0028*/ 	.word	index@(_Z9MatAddRowPfS_S_)
        /*002c*/ 	.word	0x00000000


	//----- nvinfo : EIATTR_REGCOUNT
	.align		4
.L_7:
        /*0030*/ 	.byte	0x04, 0x2f
        /*0032*/ 	.short	(.L_9 - .L_8)
	.align		4
.L_8:
        /*0034*/ 	.word	index@(_Z9MatAddColPfS_S_)
        /*0038*/ 	.word	0x00000016


	//----- nvinfo : EIATTR_FRAME_SIZE
	.align		4
.L_9:
        /*003c*/ 	.byte	0x04, 0x11
        /*003e*/ 	.short	(.L_11 - .L_10)
	.align		4
.L_10:
        /*0040*/ 	.word	index@(_Z9MatAddColPfS_S_)
        /*0044*/ 	.word	0x00000000


	//----- nvinfo : EIATTR_MIN_STACK_SIZE
	.align		4
.L_11:
        /*0048*/ 	.byte	0x04, 0x12
        /*004a*/ 	.short	(.L_13 - .L_12)
	.align		4
.L_12:
        /*004c*/ 	.word	index@(_Z9MatAddColPfS_S_)
        /*0050*/ 	.word	0x00000000


	//----- nvinfo : EIATTR_MIN_STACK_SIZE
	.align		4
.L_13:
        /*0054*/ 	.byte	0x04, 0x12
        /*0056*/ 	.short	(.L_15 - .L_14)
	.align		4
.L_14:
        /*0058*/ 	.word	index@(_Z9MatAddRowPfS_S_)
        /*005c*/ 	.word	0x00000000


	//----- nvinfo : EIATTR_MIN_STACK_SIZE
	.align		4
.L_15:
        /*0060*/ 	.byte	0x04, 0x12
        /*0062*/ 	.short	(.L_17 - .L_16)
	.align		4
.L_16:
        /*0064*/ 	.word	index@(_Z6MatAddPfS_S_)
        /*0068*/ 	.word	0x00000000
.L_17:


//--------------------- .nv.compat                --------------------------
	.section	.nv.compat,"",@"SHT_CUDA_COMPAT_INFO"
	.align	4
        /*0000*/ 	.byte	0x02, 0x09, 0x00, 0x00, 0x02, 0x02, 0x01, 0x00, 0x02, 0x05, 0x05, 0x00, 0x03, 0x07, 0x01, 0x01
        /*0010*/ 	.byte	0x02, 0x03, 0x00, 0x00, 0x02, 0x06, 0x01, 0x00, 0x04, 0x0b, 0x08, 0x00, 0x09, 0x00, 0x00, 0x00
        /*0020*/ 	.byte	0x00, 0x00, 0x00, 0x00


//--------------------- .nv.info._Z9MatAddColPfS_S_ --------------------------
	.section	.nv.info._Z9MatAddColPfS_S_,"",@"SHT_CUDA_INFO"
	.sectionflags	@""
	.align	4


	//----- nvinfo : EIATTR_CUDA_API_VERSION
	.align		4
        /*0000*/ 	.byte	0x04, 0x37
        /*0002*/ 	.short	(.L_19 - .L_18)
.L_18:
        /*0004*/ 	.word	0x00000082


	//----- nvinfo : EIATTR_KPARAM_INFO
	.align		4
.L_19:
        /*0008*/ 	.byte	0x04, 0x17
        /*000a*/ 	.short	(.L_21 - .L_20)
.L_20:
        /*000c*/ 	.word	0x00000000
        /*0010*/ 	.short	0x0002
        /*0012*/ 	.short	0x0010
        /*0014*/ 	.byte	0x00, 0xf5, 0x21, 0x00


	//----- nvinfo : EIATTR_KPARAM_INFO
	.align		4
.L_21:
        /*0018*/ 	.byte	0x04, 0x17
        /*001a*/ 	.short	(.L_23 - .L_22)
.L_22:
        /*001c*/ 	.word	0x00000000
        /*0020*/ 	.short	0x0001
        /*0022*/ 	.short	0x0008
        /*0024*/ 	.byte	0x00, 0xf5, 0x21, 0x00


	//----- nvinfo : EIATTR_KPARAM_INFO
	.align		4
.L_23:
        /*0028*/ 	.byte	0x04, 0x17
        /*002a*/ 	.short	(.L_25 - .L_24)
.L_24:
        /*002c*/ 	.word	0x00000000
        /*0030*/ 	.short	0x0000
        /*0032*/ 	.short	0x0000
        /*0034*/ 	.byte	0x00, 0xf5, 0x21, 0x00


	//----- nvinfo : EIATTR_SPARSE_MMA_MASK
	.align		4
.L_25:
        /*0038*/ 	.byte	0x03, 0x50
        /*003a*/ 	.short	0x0000


	//----- nvinfo : EIATTR_MAXREG_COUNT
	.align		4
        /*003c*/ 	.byte	0x03, 0x1b
        /*003e*/ 	.short	0x00ff


	//----- nvinfo : EIATTR_MERCURY_ISA_VERSION
	.align		4
        /*0040*/ 	.byte	0x03, 0x5f
        /*0042*/ 	.short	0x0101


	//----- nvinfo : EIATTR_VRC_CTA_INIT_COUNT
	.align		4
        /*0044*/ 	.byte	0x02, 0x4a
	.zero		1
	.zero		1


	//----- nvinfo : EIATTR_EXIT_INSTR_OFFSETS
	.align		4
        /*0048*/ 	.byte	0x04, 0x1c
        /*004a*/ 	.short	(.L_27 - .L_26)


	//   ....[0]....
.L_26:
        /*004c*/ 	.word	0x00000460


	//----- nvinfo : EIATTR_CRS_STACK_SIZE
	.align		4
.L_27:
        /*0050*/ 	.byte	0x04, 0x1e
        /*0052*/ 	.short	(.L_29 - .L_28)
.L_28:
        /*0054*/ 	.word	0x00000000


	//----- nvinfo : EIATTR_CBANK_PARAM_SIZE
	.align		4
.L_29:
        /*0058*/ 	.byte	0x03, 0x19
        /*005a*/ 	.short	0x0018


	//----- nvinfo : EIATTR_PARAM_CBANK
	.align		4
        /*005c*/ 	.byte	0x04, 0x0a
        /*005e*/ 	.short	(.L_31 - .L_30)
	.align		4
.L_30:
        /*0060*/ 	.word	index@(.nv.constant0._Z9MatAddColPfS_S_)
        /*0064*/ 	.short	0x0380
        /*0066*/ 	.short	0x0018


	//----- nvinfo : EIATTR_SW_WAR
	.align		4
.L_31:
        /*0068*/ 	.byte	0x04, 0x36
        /*006a*/ 	.short	(.L_33 - .L_32)
.L_32:
        /*006c*/ 	.word	0x00000008
.L_33:


//--------------------- .nv.info._Z9MatAddRowPfS_S_ --------------------------
	.section	.nv.info._Z9MatAddRowPfS_S_,"",@"SHT_CUDA_INFO"
	.sectionflags	@""
	.align	4


	//----- nvinfo : EIATTR_CUDA_API_VERSION
	.align		4
        /*0000*/ 	.byte	0x04, 0x37
        /*0002*/ 	.short	(.L_35 - .L_34)
.L_34:
        /*0004*/ 	.word	0x00000082


	//----- nvinfo : EIATTR_KPARAM_INFO
	.align		4
.L_35:
        /*0008*/ 	.byte	0x04, 0x17
        /*000a*/ 	.short	(.L_37 - .L_36)
.L_36:
        /*000c*/ 	.word	0x00000000
        /*0010*/ 	.short	0x0002
        /*0012*/ 	.short	0x0010
        /*0014*/ 	.byte	0x00, 0xf5, 0x21, 0x00


	//----- nvinfo : EIATTR_KPARAM_INFO
	.align		4
.L_37:
        /*0018*/ 	.byte	0x04, 0x17
        /*001a*/ 	.short	(.L_39 - .L_38)
.L_38:
        /*001c*/ 	.word	0x00000000
        /*0020*/ 	.short	0x0001
        /*0022*/ 	.short	0x0008
        /*0024*/ 	.byte	0x00, 0xf5, 0x21, 0x00


	//----- nvinfo : EIATTR_KPARAM_INFO
	.align		4
.L_39:
        /*0028*/ 	.byte	0x04, 0x17
        /*002a*/ 	.short	(.L_41 - .L_40)
.L_40:
        /*002c*/ 	.word	0x00000000
        /*0030*/ 	.short	0x0000
        /*0032*/ 	.short	0x0000
        /*0034*/ 	.byte	0x00, 0xf5, 0x21, 0x00


	//----- nvinfo : EIATTR_SPARSE_MMA_MASK
	.align		4
.L_41:
        /*0038*/ 	.byte	0x03, 0x50
        /*003a*/ 	.short	0x0000


	//----- nvinfo : EIATTR_MAXREG_COUNT
	.align		4
        /*003c*/ 	.byte	0x03, 0x1b
        /*003e*/ 	.short	0x00ff


	//----- nvinfo : EIATTR_MERCURY_ISA_VERSION
	.align		4
        /*0040*/ 	.byte	0x03, 0x5f
        /*0042*/ 	.short	0x0101


	//----- nvinfo : EIATTR_VRC_CTA_INIT_COUNT
	.align		4
        /*0044*/ 	.byte	0x02, 0x4a
	.zero		1
	.zero		1


	//----- nvinfo : EIATTR_EXIT_INSTR_OFFSETS
	.align		4
        /*0048*/ 	.byte	0x04, 0x1c
        /*004a*/ 	.short	(.L_43 - .L_42)


	//   ....[0]....
.L_42:
        /*004c*/ 	.word	0x00000540


	//----- nvinfo : EIATTR_CRS_STACK_SIZE
	.align		4
.L_43:
        /*0050*/ 	.byte	0x04, 0x1e
        /*0052*/ 	.short	(.L_45 - .L_44)
.L_44:
        /*0054*/ 	.word	0x00000000


	//----- nvinfo : EIATTR_CBANK_PARAM_SIZE
	.align		4
.L_45:
        /*0058*/ 	.byte	0x03, 0x19
        /*005a*/ 	.short	0x0018


	//----- nvinfo : EIATTR_PARAM_CBANK
	.align		4
        /*005c*/ 	.byte	0x04, 0x0a
        /*005e*/ 	.short	(.L_47 - .L_46)
	.align		4
.L_46:
        /*0060*/ 	.word	index@(.nv.constant0._Z9MatAddRowPfS_S_)
        /*0064*/ 	.short	0x0380
        /*0066*/ 	.short	0x0018


	//----- nvinfo : EIATTR_SW_WAR
	.align		4
.L_47:
        /*0068*/ 	.byte	0x04, 0x36
        /*006a*/ 	.short	(.L_49 - .L_48)
.L_48:
        /*006c*/ 	.word	0x00000008
.L_49:


//--------------------- .nv.info._Z6MatAddPfS_S_  --------------------------
	.section	.nv.info._Z6MatAddPfS_S_,"",@"SHT_CUDA_INFO"
	.sectionflags	@""
	.align	4


	//----- nvinfo : EIATTR_CUDA_API_VERSION
	.align		4
        /*0000*/ 	.byte	0x04, 0x37
        /*0002*/ 	.short	(.L_51 - .L_50)
.L_50:
        /*0004*/ 	.word	0x00000082


	//----- nvinfo : EIATTR_KPARAM_INFO
	.align		4
.L_51:
        /*0008*/ 	.byte	0x04, 0x17
        /*000a*/ 	.short	(.L_53 - .L_52)
.L_52:
        /*000c*/ 	.word	0x00000000
        /*0010*/ 	.short	0x0002
        /*0012*/ 	.short	0x0010
        /*0014*/ 	.byte	0x00, 0xf5, 0x21, 0x00


	//----- nvinfo : EIATTR_KPARAM_INFO
	.align		4
.L_53:
        /*0018*/ 	.byte	0x04, 0x17
        /*001a*/ 	.short	(.L_55 - .L_54)
.L_54:
        /*001c*/ 	.word	0x00000000
        /*0020*/ 	.short	0x0001
        /*0022*/ 	.short	0x0008
        /*0024*/ 	.byte	0x00, 0xf5, 0x21, 0x00


	//----- nvinfo : EIATTR_KPARAM_INFO
	.align		4
.L_55:
        /*0028*/ 	.byte	0x04, 0x17
        /*002a*/ 	.short	(.L_57 - .L_56)
.L_56:
        /*002c*/ 	.word	0x00000000
        /*0030*/ 	.short	0x0000
        /*0032*/ 	.short	0x0000
        /*0034*/ 	.byte	0x00, 0xf5, 0x21, 0x00


	//----- nvinfo : EIATTR_SPARSE_MMA_MASK
	.align		4
.L_57:
        /*0038*/ 	.byte	0x03, 0x50
        /*003a*/ 	.short	0x0000


	//----- nvinfo : EIATTR_MAXREG_COUNT
	.align		4
        /*003c*/ 	.byte	0x03, 0x1b
        /*003e*/ 	.short	0x00ff


	//----- nvinfo : EIATTR_MERCURY_ISA_VERSION
	.align		4
        /*0040*/ 	.byte	0x03, 0x5f
        /*0042*/ 	.short	0x0101


	//----- nvinfo : EIATTR_VRC_CTA_INIT_COUNT
	.align		4
        /*0044*/ 	.byte	0x02, 0x4a
	.zero		1
	.zero		1


	//----- nvinfo : EIATTR_EXIT_INSTR_OFFSETS
	.align		4
        /*0048*/ 	.byte	0x04, 0x1c
        /*004a*/ 	.short	(.L_59 - .L_58)


	//   ....[0]....
.L_58:
        /*004c*/ 	.word	0x000000b0


	//   ....[1]....
        /*0050*/ 	.word	0x00000180


	//----- nvinfo : EIATTR_CBANK_PARAM_SIZE
	.align		4
.L_59:
        /*0054*/ 	.byte	0x03, 0x19
        /*0056*/ 	.short	0x0018


	//----- nvinfo : EIATTR_PARAM_CBANK
	.align		4
        /*0058*/ 	.byte	0x04, 0x0a
        /*005a*/ 	.short	(.L_61 - .L_60)
	.align		4
.L_60:
        /*005c*/ 	.word	index@(.nv.constant0._Z6MatAddPfS_S_)
        /*0060*/ 	.short	0x0380
        /*0062*/ 	.short	0x0018


	//----- nvinfo : EIATTR_SW_WAR
	.align		4
.L_61:
        /*0064*/ 	.byte	0x04, 0x36
        /*0066*/ 	.short	(.L_63 - .L_62)
.L_62:
        /*0068*/ 	.word	0x00000008
.L_63:


//--------------------- .nv.callgraph             --------------------------
	.section	.nv.callgraph,"",@"SHT_CUDA_CALLGRAPH"
	.align	4
	.sectionentsize	8
	.align		4
        /*0000*/ 	.word	0x00000000
	.align		4
        /*0004*/ 	.word	0xffffffff
	.align		4
        /*0008*/ 	.word	0x00000000
	.align		4
        /*000c*/ 	.word	0xfffffffe
	.align		4
        /*0010*/ 	.word	0x00000000
	.align		4
        /*0014*/ 	.word	0xfffffffd
	.align		4
        /*0018*/ 	.word	0x00000000
	.align		4
        /*001c*/ 	.word	0xfffffffc


//--------------------- .text._Z9MatAddColPfS_S_  --------------------------
	.section	.text._Z9MatAddColPfS_S_,"ax",@progbits
	.align	128
        .global         _Z9MatAddColPfS_S_
        .type           _Z9MatAddColPfS_S_,@function
        .size           _Z9MatAddColPfS_S_,(.L_x_31 - _Z9MatAddColPfS_S_)
        .other          _Z9MatAddColPfS_S_,@"STO_CUDA_ENTRY STV_DEFAULT"
_Z9MatAddColPfS_S_:
.text._Z9MatAddColPfS_S_:
[----:B------:R-:W-:Y:S01]  /*0000*/  LDC R1, c[0x0][0x37c] ;  /* 0x0000df00ff017b82 */ /* 0x000fe20000000800 */
[----:B------:R-:W0:Y:S07]  /*0010*/  S2R R9, SR_TID.Y ;  /* 0x0000000000097919 */ /* 0x000e2e0000002200 */
[----:B------:R-:W0:Y:S01]  /*0020*/  S2UR UR4, SR_CTAID.Y ;  /* 0x00000000000479c3 */ /* 0x000e220000002600 */
[----:B------:R-:W1:Y:S07]  /*0030*/  LDCU.64 UR6, c[0x0][0x358] ;  /* 0x00006b00ff0677ac */ /* 0x000e6e0008000a00 */
[----:B------:R-:W0:Y:S08]  /*0040*/  LDC R0, c[0x0][0x364] ;  /* 0x0000d900ff007b82 */ /* 0x000e300000000800 */
[----:B------:R-:W2:Y:S08]  /*0050*/  LDC.64 R2, c[0x0][0x380] ;  /* 0x0000e000ff027b82 */ /* 0x000eb00000000a00 */
[----:B------:R-:W3:Y:S08]  /*0060*/  LDC.64 R4, c[0x0][0x388] ;  /* 0x0000e200ff047b82 */ /* 0x000ef00000000a00 */
[----:B------:R-:W4:Y:S01]  /*0070*/  LDC.64 R6, c[0x0][0x390] ;  /* 0x0000e400ff067b82 */ /* 0x000f220000000a00 */
[----:B0-----:R-:W-:Y:S01]  /*0080*/  IMAD R0, R0, UR4, R9 ;  /* 0x0000000400007c24 */ /* 0x001fe2000f8e0209 */
[----:B------:R-:W-:-:S03]  /*0090*/  UMOV UR4, URZ ;  /* 0x000000ff00047c82 */ /* 0x000fc60008000000 */
[C---:B------:R-:W-:Y:S01]  /*00a0*/  IMAD R15, R0.reuse, 0x1388, RZ ;  /* 0x00001388000f7824 */ /* 0x040fe200078e02ff */
[----:B-1----:R-:W-:-:S13]  /*00b0*/  ISETP.GT.U32.AND P0, PT, R0, 0x1387, PT ;  /* 0x000013870000780c */ /* 0x002fda0003f04070 */
.L_x_12:
[----:B--2---:R-:W-:-:S04]  /*00c0*/  IMAD.WIDE.U32 R8, R15, 0x4, R2 ;  /* 0x000000040f087825 */ /* 0x004fc800078e0002 */
[C---:B---3--:R-:W-:Y:S01]  /*00d0*/  IMAD.WIDE.U32 R10, R15.reuse, 0x4, R4 ;  /* 0x000000040f0a7825 */ /* 0x048fe200078e0004 */
[----:B------:R-:W2:Y:S04]  /*00e0*/  @!P0 LDG.E R14, desc[UR6][R8.64] ;  /* 0x00000006080e8981 */ /* 0x000ea8000c1e1900 */
[----:B01--4-:R-:W2:Y:S01]  /*00f0*/  @!P0 LDG.E R17, desc[UR6][R10.64] ;  /* 0x000000060a118981 */ /* 0x013ea2000c1e1900 */
[----:B----4-:R-:W-:-:S04]  /*0100*/  IMAD.WIDE.U32 R12, R15, 0x4, R6 ;  /* 0x000000040f0c7825 */ /* 0x010fc800078e0006 */
[----:B--2---:R-:W-:-:S05]  /*0110*/  @!P0 FADD R17, R14, R17 ;  /* 0x000000110e118221 */ /* 0x004fca0000000000 */
[----:B------:R0:W-:Y:S01]  /*0120*/  @!P0 STG.E desc[UR6][R12.64], R17 ;  /* 0x000000110c008986 */ /* 0x0001e2000c101906 */
[----:B------:R-:W-:-:S13]  /*0130*/  ISETP.GT.U32.AND P0, PT, R0, 0x1387, PT ;  /* 0x000013870000780c */ /* 0x000fda0003f04070 */
[----:B------:R-:W2:Y:S04]  /*0140*/  @!P0 LDG.E R14, desc[UR6][R8.64+0x4] ;  /* 0x00000406080e8981 */ /* 0x000ea8000c1e1900 */
[----:B------:R-:W2:Y:S01]  /*0150*/  @!P0 LDG.E R19, desc[UR6][R10.64+0x4] ;  /* 0x000004060a138981 */ /* 0x000ea2000c1e1900 */
[----:B------:R-:W-:Y:S01]  /*0160*/  UIADD3 UR4, UPT, UPT, UR4, 0x8, URZ ;  /* 0x0000000804047890 */ /* 0x000fe2000fffe0ff */
[----:B------:R-:W-:Y:S03]  /*0170*/  BSSY.RECONVERGENT B0, `(.L_x_0) ;  /* 0x0000009000007945 */ /* 0x000fe60003800200 */
[----:B------:R-:W-:Y:S01]  /*0180*/  UISETP.NE.AND UP0, UPT, UR4, 0x1388, UPT ;  /* 0x000013880400788c */ /* 0x000fe2000bf05270 */
[----:B--2---:R-:W-:-:S05]  /*0190*/  @!P0 FADD R19, R14, R19 ;  /* 0x000000130e138221 */ /* 0x004fca0000000000 */
[----:B------:R0:W-:Y:S01]  /*01a0*/  @!P0 STG.E desc[UR6][R12.64+0x4], R19 ;  /* 0x000004130c008986 */ /* 0x0001e2000c101906 */
[----:B------:R-:W-:Y:S05]  /*01b0*/  @P0 BRA `(.L_x_1) ;  /* 0x0000000000100947 */ /* 0x000fea0003800000 */
[----:B------:R-:W2:Y:S04]  /*01c0*/  LDG.E R14, desc[UR6][R8.64+0x8] ;  /* 0x00000806080e7981 */ /* 0x000ea8000c1e1900 */
[----:B0-----:R-:W2:Y:S02]  /*01d0*/  LDG.E R17, desc[UR6][R10.64+0x8] ;  /* 0x000008060a117981 */ /* 0x001ea4000c1e1900 */
[----:B--2---:R-:W-:-:S05]  /*01e0*/  FADD R17, R14, R17 ;  /* 0x000000110e117221 */ /* 0x004fca0000000000 */
[----:B------:R1:W-:Y:S02]  /*01f0*/  STG.E desc[UR6][R12.64+0x8], R17 ;  /* 0x000008110c007986 */ /* 0x0003e4000c101906 */
.L_x_1:
[----:B------:R-:W-:Y:S05]  /*0200*/  BSYNC.RECONVERGENT B0 ;  /* 0x0000000000007941 */ /* 0x000fea0003800200 */
.L_x_0:
[----:B------:R-:W-:Y:S04]  /*0210*/  BSSY.RECONVERGENT B0, `(.L_x_2) ;  /* 0x0000006000007945 */ /* 0x000fe80003800200 */
[----:B------:R-:W-:Y:S05]  /*0220*/  @P0 BRA `(.L_x_3) ;  /* 0x0000000000100947 */ /* 0x000fea0003800000 */
[----:B------:R-:W2:Y:S04]  /*0230*/  LDG.E R14, desc[UR6][R8.64+0xc] ;  /* 0x00000c06080e7981 */ /* 0x000ea8000c1e1900 */
[----:B01----:R-:W2:Y:S02]  /*0240*/  LDG.E R17, desc[UR6][R10.64+0xc] ;  /* 0x00000c060a117981 */ /* 0x003ea4000c1e1900 */
[----:B--2---:R-:W-:-:S05]  /*0250*/  FADD R17, R14, R17 ;  /* 0x000000110e117221 */ /* 0x004fca0000000000 */
[----:B------:R2:W-:Y:S02]  /*0260*/  STG.E desc[UR6][R12.64+0xc], R17 ;  /* 0x00000c110c007986 */ /* 0x0005e4000c101906 */
.L_x_3:
[----:B------:R-:W-:Y:S05]  /*0270*/  BSYNC.RECONVERGENT B0 ;  /* 0x0000000000007941 */ /* 0x000fea0003800200 */
.L_x_2:
[----:B------:R-:W-:Y:S04]  /*0280*/  BSSY.RECONVERGENT B0, `(.L_x_4) ;  /* 0x0000006000007945 */ /* 0x000fe80003800200 */
[----:B------:R-:W-:Y:S05]  /*0290*/  @P0 BRA `(.L_x_5) ;  /* 0x0000000000100947 */ /* 0x000fea0003800000 */
[----:B------:R-:W3:Y:S04]  /*02a0*/  LDG.E R14, desc[UR6][R8.64+0x10] ;  /* 0x00001006080e7981 */ /* 0x000ee8000c1e1900 */
[----:B012---:R-:W3:Y:S02]  /*02b0*/  LDG.E R17, desc[UR6][R10.64+0x10] ;  /* 0x000010060a117981 */ /* 0x007ee4000c1e1900 */
[----:B---3--:R-:W-:-:S05]  /*02c0*/  FADD R17, R14, R17 ;  /* 0x000000110e117221 */ /* 0x008fca0000000000 */
[----:B------:R3:W-:Y:S02]  /*02d0*/  STG.E desc[UR6][R12.64+0x10], R17 ;  /* 0x000010110c007986 */ /* 0x0007e4000c101906 */
.L_x_5:
[----:B------:R-:W-:Y:S05]  /*02e0*/  BSYNC.RECONVERGENT B0 ;  /* 0x0000000000007941 */ /* 0x000fea0003800200 */
.L_x_4:
[----:B------:R-:W-:Y:S04]  /*02f0*/  BSSY.RECONVERGENT B0, `(.L_x_6) ;  /* 0x0000006000007945 */ /* 0x000fe80003800200 */
[----:B------:R-:W-:Y:S05]  /*0300*/  @P0 BRA `(.L_x_7) ;  /* 0x0000000000100947 */ /* 0x000fea0003800000 */
[----:B------:R-:W4:Y:S04]  /*0310*/  LDG.E R14, desc[UR6][R8.64+0x14] ;  /* 0x00001406080e7981 */ /* 0x000f28000c1e1900 */
[----:B0123--:R-:W4:Y:S02]  /*0320*/  LDG.E R17, desc[UR6][R10.64+0x14] ;  /* 0x000014060a117981 */ /* 0x00ff24000c1e1900 */
[----:B----4-:R-:W-:-:S05]  /*0330*/  FADD R17, R14, R17 ;  /* 0x000000110e117221 */ /* 0x010fca0000000000 */
[----:B------:R4:W-:Y:S02]  /*0340*/  STG.E desc[UR6][R12.64+0x14], R17 ;  /* 0x000014110c007986 */ /* 0x0009e4000c101906 */
.L_x_7:
[----:B------:R-:W-:Y:S05]  /*0350*/  BSYNC.RECONVERGENT B0 ;  /* 0x0000000000007941 */ /* 0x000fea0003800200 */
.L_x_6:
[----:B------:R-:W-:Y:S04]  /*0360*/  BSSY.RECONVERGENT B0, `(.L_x_8) ;  /* 0x0000006000007945 */ /* 0x000fe80003800200 */
[----:B------:R-:W-:Y:S05]  /*0370*/  @P0 BRA `(.L_x_9) ;  /* 0x0000000000100947 */ /* 0x000fea0003800000 */
[----:B------:R-:W5:Y:S04]  /*0380*/  LDG.E R14, desc[UR6][R8.64+0x18] ;  /* 0x00001806080e7981 */ /* 0x000f68000c1e1900 */
[----:B01234-:R-:W5:Y:S02]  /*0390*/  LDG.E R17, desc[UR6][R10.64+0x18] ;  /* 0x000018060a117981 */ /* 0x01ff64000c1e1900 */
[----:B-----5:R-:W-:-:S05]  /*03a0*/  FADD R17, R14, R17 ;  /* 0x000000110e117221 */ /* 0x020fca0000000000 */
[----:B------:R0:W-:Y:S02]  /*03b0*/  STG.E desc[UR6][R12.64+0x18], R17 ;  /* 0x000018110c007986 */ /* 0x0001e4000c101906 */
.L_x_9:
[----:B------:R-:W-:Y:S05]  /*03c0*/  BSYNC.RECONVERGENT B0 ;  /* 0x0000000000007941 */ /* 0x000fea0003800200 */
.L_x_8:
[----:B------:R-:W-:Y:S04]  /*03d0*/  BSSY.RECONVERGENT B0, `(.L_x_10) ;  /* 0x0000006000007945 */ /* 0x000fe80003800200 */
[----:B------:R-:W-:Y:S05]  /*03e0*/  @P0 BRA `(.L_x_11) ;  /* 0x0000000000100947 */ /* 0x000fea0003800000 */
[----:B------:R-:W0:Y:S04]  /*03f0*/  LDG.E R8, desc[UR6][R8.64+0x1c] ;  /* 0x00001c0608087981 */ /* 0x000e28000c1e1900 */
[----:B------:R-:W0:Y:S02]  /*0400*/  LDG.E R11, desc[UR6][R10.64+0x1c] ;  /* 0x00001c060a0b7981 */ /* 0x000e24000c1e1900 */
[----:B01234-:R-:W-:-:S05]  /*0410*/  FADD R17, R8, R11 ;  /* 0x0000000b08117221 */ /* 0x01ffca0000000000 */
[----:B------:R0:W-:Y:S02]  /*0420*/  STG.E desc[UR6][R12.64+0x1c], R17 ;  /* 0x00001c110c007986 */ /* 0x0001e4000c101906 */
.L_x_11:
[----:B------:R-:W-:Y:S05]  /*0430*/  BSYNC.RECONVERGENT B0 ;  /* 0x0000000000007941 */ /* 0x000fea0003800200 */
.L_x_10:
[----:B------:R-:W-:Y:S01]  /*0440*/  IADD3 R15, PT, PT, R15, 0x8, RZ ;  /* 0x000000080f0f7810 */ /* 0x000fe20007ffe0ff */
[----:B------:R-:W-:Y:S06]  /*0450*/  BRA.U UP0, `(.L_x_12) ;  /* 0xfffffffd00187547 */ /* 0x000fec000b83ffff */
[----:B------:R-:W-:Y:S05]  /*0460*/  EXIT ;  /* 0x000000000000794d */ /* 0x000fea0003800000 */
.L_x_13:
[----:B------:R-:W-:-:S00]  /*0470*/  BRA `(.L_x_13) ;  /* 0xfffffffc00fc7947 */ /* 0x000fc0000383ffff */
[----:B------:R-:W-:-:S00]  /*0480*/  NOP ;  /* 0x0000000000007918 */ /* 0x000fc00000000000 */
[----:B------:R-:W-:-:S00]  /*0490*/  NOP ;  /* 0x0000000000007918 */ /* 0x000fc00000000000 */
[----:B------:R-:W-:-:S00]  /*04a0*/  NOP ;  /* 0x0000000000007918 */ /* 0x000fc00000000000 */
[----:B------:R-:W-:-:S00]  /*04b0*/  NOP ;  /* 0x0000000000007918 */ /* 0x000fc00000000000 */
[----:B------:R-:W-:-:S00]  /*04c0*/  NOP ;  /* 0x0000000000007918 */ /* 0x000fc00000000000 */
[----:B------:R-:W-:-:S00]  /*04d0*/  NOP ;  /* 0x0000000000007918 */ /* 0x000fc00000000000 */
[----:B------:R-:W-:-:S00]  /*04e0*/  NOP ;  /* 0x0000000000007918 */ /* 0x000fc00000000000 */
[----:B------:R-:W-:-:S00]  /*04f0*/  NOP ;  /* 0x0000000000007918 */ /* 0x000fc00000000000 */
.L_x_31:


//--------------------- .text._Z9MatAddRowPfS_S_  --------------------------
	.section	.text._Z9MatAddRowPfS_S_,"ax",@progbits
	.align	128
        .global         _Z9MatAddRowPfS_S_
        .type           _Z9MatAddRowPfS_S_,@function
        .size           _Z9MatAddRowPfS_S_,(.L_x_32 - _Z9MatAddRowPfS_S_)
        .other          _Z9MatAddRowPfS_S_,@"STO_CUDA_ENTRY STV_DEFAULT"
_Z9MatAddRowPfS_S_:
.text._Z9MatAddRowPfS_S_:
[----:B------:R-:W-:Y:S01]  /*0000*/  LDC R1, c[0x0][0x37c] ;  /* 0x0000df00ff017b82 */ /* 0x000fe20000000800 */
[----:B------:R-:W0:Y:S07]  /*0010*/  S2R R3, SR_TID.X ;  /* 0x0000000000037919 */ /* 0x000e2e0000002100 */
[----:B------:R-:W0:Y:S01]  /*0020*/  S2UR UR4, SR_CTAID.X ;  /* 0x00000000000479c3 */ /* 0x000e220000002500 */
[----:B------:R-:W1:Y:S01]  /*0030*/  LDCU.128 UR12, c[0x0][0x380] ;  /* 0x00007000ff0c77ac */ /* 0x000e620008000c00 */
[----:B------:R-:W2:Y:S06]  /*0040*/  LDCU.64 UR10, c[0x0][0x390] ;  /* 0x00007200ff0a77ac */ /* 0x000eac0008000a00 */
[----:B------:R-:W0:Y:S01]  /*0050*/  LDC R0, c[0x0][0x360] ;  /* 0x0000d800ff007b82 */ /* 0x000e220000000800 */
[----:B------:R-:W3:Y:S01]  /*0060*/  LDCU.64 UR16, c[0x0][0x358] ;  /* 0x00006b00ff1077ac */ /* 0x000ee20008000a00 */
[----:B-1----:R-:W-:-:S02]  /*0070*/  UIADD3 UR9, UP0, UPT, UR12, 0x13880, URZ ;  /* 0x000138800c097890 */ /* 0x002fc4000ff1e0ff */
[----:B------:R-:W-:Y:S02]  /*0080*/  UIADD3 UR7, UP1, UPT, UR14, 0x13880, URZ ;  /* 0x000138800e077890 */ /* 0x000fe4000ff3e0ff */
[----:B--2---:R-:W-:Y:S02]  /*0090*/  UIADD3 UR5, UP2, UPT, UR10, 0x13880, URZ ;  /* 0x000138800a057890 */ /* 0x004fe4000ff5e0ff */
[----:B------:R-:W-:Y:S02]  /*00a0*/  UIADD3.X UR10, UPT, UPT, URZ, UR13, URZ, UP0, !UPT ;  /* 0x0000000dff0a7290 */ /* 0x000fe400087fe4ff */
[----:B------:R-:W-:Y:S02]  /*00b0*/  UIADD3.X UR8, UPT, UPT, URZ, UR15, URZ, UP1, !UPT ;  /* 0x0000000fff087290 */ /* 0x000fe40008ffe4ff */
[----:B------:R-:W-:Y:S01]  /*00c0*/  UIADD3.X UR6, UPT, UPT, URZ, UR11, URZ, UP2, !UPT ;  /* 0x0000000bff067290 */ /* 0x000fe200097fe4ff */
[----:B0-----:R-:W-:Y:S01]  /*00d0*/  IMAD R0, R0, UR4, R3 ;  /* 0x0000000400007c24 */ /* 0x001fe2000f8e0203 */
[----:B------:R-:W-:-:S04]  /*00e0*/  UMOV UR4, URZ ;  /* 0x000000ff00047c82 */ /* 0x000fc80008000000 */
[----:B------:R-:W-:Y:S02]  /*00f0*/  ISETP.GT.AND P0, PT, R0, 0x1387, PT ;  /* 0x000013870000780c */ /* 0x000fe40003f04270 */
[----:B---3--:R-:W-:-:S11]  /*0100*/  MOV R8, R0 ;  /* 0x0000000000087202 */ /* 0x008fd60000000f00 */
.L_x_28:
[----:B------:R-:W-:Y:S02]  /*0110*/  MOV R2, UR9 ;  /* 0x0000000900027c02 */ /* 0x000fe40008000f00 */
[----:B------:R-:W-:Y:S02]  /*0120*/  MOV R3, UR10 ;  /* 0x0000000a00037c02 */ /* 0x000fe40008000f00 */
[----:B------:R-:W-:Y:S02]  /*0130*/  MOV R4, UR7 ;  /* 0x0000000700047c02 */ /* 0x000fe40008000f00 */
[----:B------:R-:W-:Y:S01]  /*0140*/  MOV R5, UR8 ;  /* 0x0000000800057c02 */ /* 0x000fe20008000f00 */
[----:B------:R-:W-:-:S04]  /*0150*/  IMAD.WIDE R2, R8, 0x4, R2 ;  /* 0x0000000408027825 */ /* 0x000fc800078e0202 */
[C---:B------:R-:W-:Y:S01]  /*0160*/  IMAD.WIDE R4, R8.reuse, 0x4, R4 ;  /* 0x0000000408047825 */ /* 0x040fe200078e0204 */
[----:B01234-:R-:W2:Y:S04]  /*0170*/  @!P0 LDG.E R9, desc[UR16][R2.64+-0x13880] ;  /* 0xfec7801002098981 */ /* 0x01fea8000c1e1900 */
[----:B------:R-:W2:Y:S01]  /*0180*/  @!P0 LDG.E R10, desc[UR16][R4.64+-0x13880] ;  /* 0xfec78010040a8981 */ /* 0x000ea2000c1e1900 */
[----:B------:R-:W-:Y:S01]  /*0190*/  MOV R6, UR5 ;  /* 0x0000000500067c02 */ /* 0x000fe20008000f00 */
[----:B------:R-:W-:Y:S01]  /*01a0*/  UIADD3 UR4, UPT, UPT, UR4, 0x8, URZ ;  /* 0x0000000804047890 */ /* 0x000fe2000fffe0ff */
[----:B------:R-:W-:Y:S01]  /*01b0*/  MOV R7, UR6 ;  /* 0x0000000600077c02 */ /* 0x000fe20008000f00 */
[----:B------:R-:W-:Y:S02]  /*01c0*/  BSSY.RECONVERGENT B0, `(.L_x_14) ;  /* 0x000000b000007945 */ /* 0x000fe40003800200 */
[----:B------:R-:W-:Y:S01]  /*01d0*/  UISETP.NE.AND UP0, UPT, UR4, 0x1388, UPT ;  /* 0x000013880400788c */ /* 0x000fe2000bf05270 */
[----:B------:R-:W-:-:S04]  /*01e0*/  IMAD.WIDE R6, R8, 0x4, R6 ;  /* 0x0000000408067825 */ /* 0x000fc800078e0206 */
[----:B--2---:R-:W-:-:S05]  /*01f0*/  @!P0 FADD R9, R9, R10 ;  /* 0x0000000a09098221 */ /* 0x004fca0000000000 */
[----:B------:R0:W-:Y:S01]  /*0200*/  @!P0 STG.E desc[UR16][R6.64+-0x13880], R9 ;  /* 0xfec7800906008986 */ /* 0x0001e2000c101910 */
[----:B------:R-:W-:-:S13]  /*0210*/  ISETP.GT.AND P0, PT, R0, 0x1387, PT ;  /* 0x000013870000780c */ /* 0x000fda0003f04270 */
[----:B0-----:R-:W-:Y:S05]  /*0220*/  @P0 BRA `(.L_x_15) ;  /* 0x0000000000100947 */ /* 0x001fea0003800000 */
[----:B------:R-:W2:Y:S04]  /*0230*/  LDG.E R9, desc[UR16][R2.64+-0xea60] ;  /* 0xff15a01002097981 */ /* 0x000ea8000c1e1900 */
[----:B------:R-:W2:Y:S02]  /*0240*/  LDG.E R10, desc[UR16][R4.64+-0xea60] ;  /* 0xff15a010040a7981 */ /* 0x000ea4000c1e1900 */
[----:B--2---:R-:W-:-:S05]  /*0250*/  FADD R9, R9, R10 ;  /* 0x0000000a09097221 */ /* 0x004fca0000000000 */
[----:B------:R0:W-:Y:S02]  /*0260*/  STG.E desc[UR16][R6.64+-0xea60], R9 ;  /* 0xff15a00906007986 */ /* 0x0001e4000c101910 */
.L_x_15:
[----:B------:R-:W-:Y:S05]  /*0270*/  BSYNC.RECONVERGENT B0 ;  /* 0x0000000000007941 */ /* 0x000fea0003800200 */
.L_x_14:
[----:B------:R-:W-:Y:S04]  /*0280*/  BSSY.RECONVERGENT B0, `(.L_x_16) ;  /* 0x0000006000007945 */ /* 0x000fe80003800200 */
[----:B------:R-:W-:Y:S05]  /*0290*/  @P0 BRA `(.L_x_17) ;  /* 0x0000000000100947 */ /* 0x000fea0003800000 */
[----:B0-----:R-:W2:Y:S04]  /*02a0*/  LDG.E R9, desc[UR16][R2.64+-0x9c40] ;  /* 0xff63c01002097981 */ /* 0x001ea8000c1e1900 */
[----:B------:R-:W2:Y:S02]  /*02b0*/  LDG.E R10, desc[UR16][R4.64+-0x9c40] ;  /* 0xff63c010040a7981 */ /* 0x000ea4000c1e1900 */
[----:B--2---:R-:W-:-:S05]  /*02c0*/  FADD R9, R9, R10 ;  /* 0x0000000a09097221 */ /* 0x004fca0000000000 */
[----:B------:R1:W-:Y:S02]  /*02d0*/  STG.E desc[UR16][R6.64+-0x9c40], R9 ;  /* 0xff63c00906007986 */ /* 0x0003e4000c101910 */
.L_x_17:
[----:B------:R-:W-:Y:S05]  /*02e0*/  BSYNC.RECONVERGENT B0 ;  /* 0x0000000000007941 */ /* 0x000fea0003800200 */
.L_x_16:
[----:B------:R-:W-:Y:S04]  /*02f0*/  BSSY.RECONVERGENT B0, `(.L_x_18) ;  /* 0x0000006000007945 */ /* 0x000fe80003800200 */
[----:B------:R-:W-:Y:S05]  /*0300*/  @P0 BRA `(.L_x_19) ;  /* 0x0000000000100947 */ /* 0x000fea0003800000 */
[----:B01----:R-:W2:Y:S04]  /*0310*/  LDG.E R9, desc[UR16][R2.64+-0x4e20] ;  /* 0xffb1e01002097981 */ /* 0x003ea8000c1e1900 */
[----:B------:R-:W2:Y:S02]  /*0320*/  LDG.E R10, desc[UR16][R4.64+-0x4e20] ;  /* 0xffb1e010040a7981 */ /* 0x000ea4000c1e1900 */
[----:B--2---:R-:W-:-:S05]  /*0330*/  FADD R9, R9, R10 ;  /* 0x0000000a09097221 */ /* 0x004fca0000000000 */
[----:B------:R2:W-:Y:S02]  /*0340*/  STG.E desc[UR16][R6.64+-0x4e20], R9 ;  /* 0xffb1e00906007986 */ /* 0x0005e4000c101910 */
.L_x_19:
[----:B------:R-:W-:Y:S05]  /*0350*/  BSYNC.RECONVERGENT B0 ;  /* 0x0000000000007941 */ /* 0x000fea0003800200 */
.L_x_18:
[----:B------:R-:W-:Y:S04]  /*0360*/  BSSY.RECONVERGENT B0, `(.L_x_20) ;  /* 0x0000006000007945 */ /* 0x000fe80003800200 */
[----:B------:R-:W-:Y:S05]  /*0370*/  @P0 BRA `(.L_x_21) ;  /* 0x0000000000100947 */ /* 0x000fea0003800000 */
[----:B012---:R-:W2:Y:S04]  /*0380*/  LDG.E R9, desc[UR16][R2.64] ;  /* 0x0000001002097981 */ /* 0x007ea8000c1e1900 */
[----:B------:R-:W2:Y:S02]  /*0390*/  LDG.E R10, desc[UR16][R4.64] ;  /* 0x00000010040a7981 */ /* 0x000ea4000c1e1900 */
[----:B--2---:R-:W-:-:S05]  /*03a0*/  FADD R9, R9, R10 ;  /* 0x0000000a09097221 */ /* 0x004fca0000000000 */
[----:B------:R3:W-:Y:S02]  /*03b0*/  STG.E desc[UR16][R6.64], R9 ;  /* 0x0000000906007986 */ /* 0x0007e4000c101910 */
.L_x_21:
[----:B------:R-:W-:Y:S05]  /*03c0*/  BSYNC.RECONVERGENT B0 ;  /* 0x0000000000007941 */ /* 0x000fea0003800200 */
.L_x_20:
[----:B------:R-:W-:Y:S04]  /*03d0*/  BSSY.RECONVERGENT B0, `(.L_x_22) ;  /* 0x0000006000007945 */ /* 0x000fe80003800200 */
[----:B------:R-:W-:Y:S05]  /*03e0*/  @P0 BRA `(.L_x_23) ;  /* 0x0000000000100947 */ /* 0x000fea0003800000 */
[----:B0123--:R-:W2:Y:S04]  /*03f0*/  LDG.E R9, desc[UR16][R2.64+0x4e20] ;  /* 0x004e201002097981 */ /* 0x00fea8000c1e1900 */
[----:B------:R-:W2:Y:S02]  /*0400*/  LDG.E R10, desc[UR16][R4.64+0x4e20] ;  /* 0x004e2010040a7981 */ /* 0x000ea4000c1e1900 */
[----:B--2---:R-:W-:-:S05]  /*0410*/  FADD R9, R9, R10 ;  /* 0x0000000a09097221 */ /* 0x004fca0000000000 */
[----:B------:R4:W-:Y:S02]  /*0420*/  STG.E desc[UR16][R6.64+0x4e20], R9 ;  /* 0x004e200906007986 */ /* 0x0009e4000c101910 */
.L_x_23:
[----:B------:R-:W-:Y:S05]  /*0430*/  BSYNC.RECONVERGENT B0 ;  /* 0x0000000000007941 */ /* 0x000fea0003800200 */
.L_x_22:
[----:B------:R-:W-:Y:S04]  /*0440*/  BSSY.RECONVERGENT B0, `(.L_x_24) ;  /* 0x0000006000007945 */ /* 0x000fe80003800200 */
[----:B------:R-:W-:Y:S05]  /*0450*/  @P0 BRA `(.L_x_25) ;  /* 0x0000000000100947 */ /* 0x000fea0003800000 */
[----:B01234-:R-:W2:Y:S04]  /*0460*/  LDG.E R9, desc[UR16][R2.64+0x9c40] ;  /* 0x009c401002097981 */ /* 0x01fea8000c1e1900 */
[----:B------:R-:W2:Y:S02]  /*0470*/  LDG.E R10, desc[UR16][R4.64+0x9c40] ;  /* 0x009c4010040a7981 */ /* 0x000ea4000c1e1900 */
[----:B--2---:R-:W-:-:S05]  /*0480*/  FADD R9, R9, R10 ;  /* 0x0000000a09097221 */ /* 0x004fca0000000000 */
[----:B------:R0:W-:Y:S02]  /*0490*/  STG.E desc[UR16][R6.64+0x9c40], R9 ;  /* 0x009c400906007986 */ /* 0x0001e4000c101910 */
.L_x_25:
[----:B------:R-:W-:Y:S05]  /*04a0*/  BSYNC.RECONVERGENT B0 ;  /* 0x0000000000007941 */ /* 0x000fea0003800200 */
.L_x_24:
[----:B------:R-:W-:Y:S04]  /*04b0*/  BSSY.RECONVERGENT B0, `(.L_x_26) ;  /* 0x0000006000007945 */ /* 0x000fe80003800200 */
[----:B------:R-:W-:Y:S05]  /*04c0*/  @P0 BRA `(.L_x_27) ;  /* 0x0000000000100947 */ /* 0x000fea0003800000 */
[----:B------:R-:W0:Y:S04]  /*04d0*/  LDG.E R2, desc[UR16][R2.64+0xea60] ;  /* 0x00ea601002027981 */ /* 0x000e28000c1e1900 */
[----:B------:R-:W0:Y:S02]  /*04e0*/  LDG.E R5, desc[UR16][R4.64+0xea60] ;  /* 0x00ea601004057981 */ /* 0x000e24000c1e1900 */
[----:B01234-:R-:W-:-:S05]  /*04f0*/  FADD R9, R2, R5 ;  /* 0x0000000502097221 */ /* 0x01ffca0000000000 */
[----:B------:R0:W-:Y:S02]  /*0500*/  STG.E desc[UR16][R6.64+0xea60], R9 ;  /* 0x00ea600906007986 */ /* 0x0001e4000c101910 */
.L_x_27:
[----:B------:R-:W-:Y:S05]  /*0510*/  BSYNC.RECONVERGENT B0 ;  /* 0x0000000000007941 */ /* 0x000fea0003800200 */
.L_x_26:
[----:B------:R-:W-:Y:S01]  /*0520*/  IADD3 R8, PT, PT, R8, 0x9c40, RZ ;  /* 0x00009c4008087810 */ /* 0x000fe20007ffe0ff */
[----:B------:R-:W-:Y:S06]  /*0530*/  BRA.U UP0, `(.L_x_28) ;  /* 0xfffffff900f47547 */ /* 0x000fec000b83ffff */
[----:B------:R-:W-:Y:S05]  /*0540*/  EXIT ;  /* 0x000000000000794d */ /* 0x000fea0003800000 */
.L_x_29:
        /* <DEDUP_REMOVED lines=11> */
.L_x_32:


//--------------------- .text._Z6MatAddPfS_S_     --------------------------
	.section	.text._Z6MatAddPfS_S_,"ax",@progbits
	.align	128
        .global         _Z6MatAddPfS_S_
        .type           _Z6MatAddPfS_S_,@function
        .size           _Z6MatAddPfS_S_,(.L_x_33 - _Z6MatAddPfS_S_)
        .other          _Z6MatAddPfS_S_,@"STO_CUDA_ENTRY STV_DEFAULT"
_Z6MatAddPfS_S_:
.text._Z6MatAddPfS_S_:
[----:B------:R-:W-:Y:S01]  /*0000*/  LDC R1, c[0x0][0x37c] ;  /* 0x0000df00ff017b82 */ /* 0x000fe20000000800 */
[----:B------:R-:W0:Y:S07]  /*0010*/  S2R R2, SR_TID.Y ;  /* 0x0000000000027919 */ /* 0x000e2e0000002200 */
[----:B------:R-:W1:Y:S01]  /*0020*/  LDC R0, c[0x0][0x360] ;  /* 0x0000d800ff007b82 */ /* 0x000e620000000800 */
[----:B------:R-:W1:Y:S07]  /*0030*/  S2R R3, SR_TID.X ;  /* 0x0000000000037919 */ /* 0x000e6e0000002100 */
[----:B------:R-:W0:Y:S08]  /*0040*/  S2UR UR5, SR_CTAID.Y ;  /* 0x00000000000579c3 */ /* 0x000e300000002600 */
[----:B------:R-:W0:Y:S08]  /*0050*/  LDC R7, c[0x0][0x364] ;  /* 0x0000d900ff077b82 */ /* 0x000e300000000800 */
[----:B------:R-:W1:Y:S01]  /*0060*/  S2UR UR4, SR_CTAID.X ;  /* 0x00000000000479c3 */ /* 0x000e620000002500 */
[----:B0-----:R-:W-:-:S05]  /*0070*/  IMAD R7, R7, UR5, R2 ;  /* 0x0000000507077c24 */ /* 0x001fca000f8e0202 */
[----:B------:R-:W-:Y:S01]  /*0080*/  ISETP.GT.U32.AND P0, PT, R7, 0x1387, PT ;  /* 0x000013870700780c */ /* 0x000fe20003f04070 */
[----:B-1----:R-:W-:-:S05]  /*0090*/  IMAD R0, R0, UR4, R3 ;  /* 0x0000000400007c24 */ /* 0x002fca000f8e0203 */
[----:B------:R-:W-:-:S13]  /*00a0*/  ISETP.GT.OR P0, PT, R0, 0x1387, P0 ;  /* 0x000013870000780c */ /* 0x000fda0000704670 */
[----:B------:R-:W-:Y:S05]  /*00b0*/  @P0 EXIT ;  /* 0x000000000000094d */ /* 0x000fea0003800000 */
[----:B------:R-:W0:Y:S01]  /*00c0*/  LDC.64 R2, c[0x0][0x380] ;  /* 0x0000e000ff027b82 */ /* 0x000e220000000a00 */
[----:B------:R-:W1:Y:S01]  /*00d0*/  LDCU.64 UR4, c[0x0][0x358] ;  /* 0x00006b00ff0477ac */ /* 0x000e620008000a00 */
[----:B------:R-:W-:-:S06]  /*00e0*/  IMAD R9, R7, 0x1388, R0 ;  /* 0x0000138807097824 */ /* 0x000fcc00078e0200 */
[----:B------:R-:W2:Y:S08]  /*00f0*/  LDC.64 R4, c[0x0][0x388] ;  /* 0x0000e200ff047b82 */ /* 0x000eb00000000a00 */
[----:B------:R-:W3:Y:S01]  /*0100*/  LDC.64 R6, c[0x0][0x390] ;  /* 0x0000e400ff067b82 */ /* 0x000ee20000000a00 */
[----:B0-----:R-:W-:-:S06]  /*0110*/  IMAD.WIDE R2, R9, 0x4, R2 ;  /* 0x0000000409027825 */ /* 0x001fcc00078e0202 */
[----:B-1----:R-:W4:Y:S01]  /*0120*/  LDG.E R2, desc[UR4][R2.64] ;  /* 0x0000000402027981 */ /* 0x002f22000c1e1900 */
[----:B--2---:R-:W-:-:S06]  /*0130*/  IMAD.WIDE R4, R9, 0x4, R4 ;  /* 0x0000000409047825 */ /* 0x004fcc00078e0204 */
[----:B------:R-:W4:Y:S01]  /*0140*/  LDG.E R5, desc[UR4][R4.64] ;  /* 0x0000000404057981 */ /* 0x000f22000c1e1900 */
[----:B---3--:R-:W-:-:S04]  /*0150*/  IMAD.WIDE R6, R9, 0x4, R6 ;  /* 0x0000000409067825 */ /* 0x008fc800078e0206 */
[----:B----4-:R-:W-:-:S05]  /*0160*/  FADD R9, R2, R5 ;  /* 0x0000000502097221 */ /* 0x010fca0000000000 */
[----:B------:R-:W-:Y:S01]  /*0170*/  STG.E desc[UR4][R6.64], R9 ;  /* 0x0000000906007986 */ /* 0x000fe2000c101904 */
[----:B------:R-:W-:Y:S05]  /*0180*/  EXIT ;  /* 0x000000000000794d */ /* 0x000fea0003800000 */
.L_x_30:
        /* <DEDUP_REMOVED lines=15> */
.L_x_33:


//--------------------- .nv.shared.reserved.0     --------------------------
	.section	.nv.shared.reserved.0,"aw",@nobits
	.weak		__nv_reservedSMEM_offset_0_alias
	.size		__nv_reservedSMEM_offset_0_alias, 0, 64
	.other		__nv_reservedSMEM_offset_0_alias,@"STO_CUDA_RESERVED_SHARED STV_DEFAULT"
__nv_reservedSMEM_offset_0_alias:
	.zero		0
	.zero		64


//--------------------- .nv.constant0._Z9MatAddColPfS_S_ --------------------------
	.section	.nv.constant0._Z9MatAddColPfS_S_,"a",@progbits
	.sectionflags	@""
	.align	4
.nv.constant0._Z9MatAddColPfS_S_:
	.zero		920


//--------------------- .nv.constant0._Z9MatAddRowPfS_S_ --------------------------
	.section	.nv.constant0._Z9MatAddRowPfS_S_,"a",@progbits
	.sectionflags	@""
	.align	4
.nv.constant0._Z9MatAddRowPfS_S_:
	.zero		920


//--------------------- .nv.constant0._Z6MatAddPfS_S_ --------------------------
	.section	.nv.constant0._Z6MatAddPfS_S_,"a",@progbits
	.sectionflags	@""
	.align	4
.nv.constant0._Z6MatAddPfS_S_:
	.zero		920


//--------------------- SYMBOLS --------------------------

	.type		.nv.reservedSmem.offset0,@object
	.size		.nv.reservedSmem.offset0,0x4
